//
// Generated by NVIDIA NVVM Compiler
//
// Compiler Build ID: CL-36424714
// Cuda compilation tools, release 13.0, V13.0.88
// Based on NVVM 20.0.0
//

.version 9.0
.target sm_100
.address_size 64

	// .globl	_Z15cuda_sum_kernelPfS_S_m

.visible .entry _Z15cuda_sum_kernelPfS_S_m(
	.param .u64 .ptr .align 1 _Z15cuda_sum_kernelPfS_S_m_param_0,
	.param .u64 .ptr .align 1 _Z15cuda_sum_kernelPfS_S_m_param_1,
	.param .u64 .ptr .align 1 _Z15cuda_sum_kernelPfS_S_m_param_2,
	.param .u64 _Z15cuda_sum_kernelPfS_S_m_param_3
)
{
	.reg .pred 	%p<2>;
	.reg .b32 	%r<5>;
	.reg .b32 	%f<4>;
	.reg .b64 	%rd<13>;

	ld.param.u64 	%rd2, [_Z15cuda_sum_kernelPfS_S_m_param_0];
	ld.param.u64 	%rd3, [_Z15cuda_sum_kernelPfS_S_m_param_1];
	ld.param.u64 	%rd4, [_Z15cuda_sum_kernelPfS_S_m_param_2];
	ld.param.u64 	%rd5, [_Z15cuda_sum_kernelPfS_S_m_param_3];
	mov.u32 	%r1, %ctaid.x;
	mov.u32 	%r2, %ntid.x;
	mov.u32 	%r3, %tid.x;
	mad.lo.s32 	%r4, %r1, %r2, %r3;
	cvt.u64.u32 	%rd1, %r4;
	setp.le.u64 	%p1, %rd5, %rd1;
	@%p1 bra 	$L__BB0_2;
	cvta.to.global.u64 	%rd6, %rd2;
	cvta.to.global.u64 	%rd7, %rd3;
	cvta.to.global.u64 	%rd8, %rd4;
	shl.b64 	%rd9, %rd1, 2;
	add.s64 	%rd10, %rd6, %rd9;
	ld.global.f32 	%f1, [%rd10];
	add.s64 	%rd11, %rd7, %rd9;
	ld.global.f32 	%f2, [%rd11];
	add.f32 	%f3, %f1, %f2;
	add.s64 	%rd12, %rd8, %rd9;
	st.global.f32 	[%rd12], %f3;
$L__BB0_2:
	ret;

}
	// .globl	_Z24cuda_texture_interpolateyPfS_i
.visible .entry _Z24cuda_texture_interpolateyPfS_i(
	.param .u64 _Z24cuda_texture_interpolateyPfS_i_param_0,
	.param .u64 .ptr .align 1 _Z24cuda_texture_interpolateyPfS_i_param_1,
	.param .u64 .ptr .align 1 _Z24cuda_texture_interpolateyPfS_i_param_2,
	.param .u32 _Z24cuda_texture_interpolateyPfS_i_param_3
)
{
	.reg .pred 	%p<2>;
	.reg .b32 	%r<6>;
	.reg .b32 	%f<6>;
	.reg .b64 	%rd<9>;

	ld.param.u64 	%rd1, [_Z24cuda_texture_interpolateyPfS_i_param_0];
	ld.param.u64 	%rd2, [_Z24cuda_texture_interpolateyPfS_i_param_1];
	ld.param.u64 	%rd3, [_Z24cuda_texture_interpolateyPfS_i_param_2];
	ld.param.u32 	%r2, [_Z24cuda_texture_interpolateyPfS_i_param_3];
	mov.u32 	%r3, %ctaid.x;
	mov.u32 	%r4, %ntid.x;
	mov.u32 	%r5, %tid.x;
	mad.lo.s32 	%r1, %r3, %r4, %r5;
	setp.gt.u32 	%p1, %r1, %r2;
	@%p1 bra 	$L__BB1_2;
	cvta.to.global.u64 	%rd4, %rd2;
	cvta.to.global.u64 	%rd5, %rd3;
	mul.wide.u32 	%rd6, %r1, 4;
	add.s64 	%rd7, %rd4, %rd6;
	ld.global.f32 	%f1, [%rd7];
	tex.1d.v4.f32.f32 	{%f2, %f3, %f4, %f5}, [%rd1, {%f1}];
	add.s64 	%rd8, %rd5, %rd6;
	st.global.f32 	[%rd8], %f2;
$L__BB1_2:
	ret;

}


// ===== COMPILED SASS (sm_100) =====

	.target	sm_100

	.elftype	@"ET_EXEC"


//--------------------- .note.nv.tkinfo           --------------------------
	.section	.note.nv.tkinfo,"",@"SHT_NOTE"
	.sectionflags	@"SHF_NOTE_NV_TKINFO"
	.tkinfo
        /*0018*/ 	.word	0x00000002
        /*0030*/ 	.string	""
        /*0030*/ 	.string	"ptxas"
        /*0030*/ 	.string	"Cuda compilation tools, release 13.0, V13.0.88"
        /*0030*/ 	.string	"Build cuda_13.0.r13.0/compiler.36424714_0"
        /*0030*/ 	.string	"-arch sm_100 -m 64 "



//--------------------- .note.nv.cuinfo           --------------------------
	.section	.note.nv.cuinfo,"",@"SHT_NOTE"
	.sectionflags	@"SHF_NOTE_NV_CUINFO"
        /*0018*/ 	.short	0x0002
        /*001a*/ 	.short	0x0064
        /*001c*/ 	.short	0x0082
	.zero		2


//--------------------- .nv.info                  --------------------------
	.section	.nv.info,"",@"SHT_CUDA_INFO"
	.align	4


	//----- nvinfo : EIATTR_REGCOUNT
	.align		4
        /*0000*/ 	.byte	0x04, 0x2f
        /*0002*/ 	.short	(.L_1 - .L_0)
	.align		4
.L_0:
        /*0004*/ 	.word	index@(_Z15cuda_sum_kernelPfS_S_m)
        /*0008*/ 	.word	0x0000000c


	//----- nvinfo : EIATTR_FRAME_SIZE
	.align		4
.L_1:
        /*000c*/ 	.byte	0x04, 0x11
        /*000e*/ 	.short	(.L_3 - .L_2)
	.align		4
.L_2:
        /*0010*/ 	.word	index@(_Z15cuda_sum_kernelPfS_S_m)
        /*0014*/ 	.word	0x00000000


	//----- nvinfo : EIATTR_REGCOUNT
	.align		4
.L_3:
        /*0018*/ 	.byte	0x04, 0x2f
        /*001a*/ 	.short	(.L_5 - .L_4)
	.align		4
.L_4:
        /*001c*/ 	.word	index@(_Z24cuda_texture_interpolateyPfS_i)
        /*0020*/ 	.word	0x0000000c


	//----- nvinfo : EIATTR_FRAME_SIZE
	.align		4
.L_5:
        /*0024*/ 	.byte	0x04, 0x11
        /*0026*/ 	.short	(.L_7 - .L_6)
	.align		4
.L_6:
        /*0028*/ 	.word	index@(_Z24cuda_texture_interpolateyPfS_i)
        /*002c*/ 	.word	0x00000000


	//----- nvinfo : EIATTR_MIN_STACK_SIZE
	.align		4
.L_7:
        /*0030*/ 	.byte	0x04, 0x12
        /*0032*/ 	.short	(.L_9 - .L_8)
	.align		4
.L_8:
        /*0034*/ 	.word	index@(_Z24cuda_texture_interpolateyPfS_i)
        /*0038*/ 	.word	0x00000000


	//----- nvinfo : EIATTR_MIN_STACK_SIZE
	.align		4
.L_9:
        /*003c*/ 	.byte	0x04, 0x12
        /*003e*/ 	.short	(.L_11 - .L_10)
	.align		4
.L_10:
        /*0040*/ 	.word	index@(_Z15cuda_sum_kernelPfS_S_m)
        /*0044*/ 	.word	0x00000000
.L_11:


//--------------------- .nv.compat                --------------------------
	.section	.nv.compat,"",@"SHT_CUDA_COMPAT_INFO"
	.align	4
        /*0000*/ 	.byte	0x02, 0x09, 0x00, 0x00, 0x02, 0x02, 0x02, 0x00, 0x02, 0x05, 0x05, 0x00, 0x03, 0x07, 0x01, 0x01
        /*0010*/ 	.byte	0x02, 0x03, 0x00, 0x00, 0x02, 0x06, 0x01, 0x00, 0x04, 0x0b, 0x08, 0x00, 0x09, 0x00, 0x00, 0x00
        /*0020*/ 	.byte	0x00, 0x00, 0x00, 0x00


//--------------------- .nv.info._Z24cuda_texture_interpolateyPfS_i --------------------------
	.section	.nv.info._Z24cuda_texture_interpolateyPfS_i,"",@"SHT_CUDA_INFO"
	.sectionflags	@""
	.align	4


	//----- nvinfo : EIATTR_CUDA_API_VERSION
	.align		4
        /*0000*/ 	.byte	0x04, 0x37
        /*0002*/ 	.short	(.L_13 - .L_12)
.L_12:
        /*0004*/ 	.word	0x00000082


	//----- nvinfo : EIATTR_KPARAM_INFO
	.align		4
.L_13:
        /*0008*/ 	.byte	0x04, 0x17
        /*000a*/ 	.short	(.L_15 - .L_14)
.L_14:
        /*000c*/ 	.word	0x00000000
        /*0010*/ 	.short	0x0003
        /*0012*/ 	.short	0x0018
        /*0014*/ 	.byte	0x00, 0xf0, 0x11, 0x00


	//----- nvinfo : EIATTR_KPARAM_INFO
	.align		4
.L_15:
        /*0018*/ 	.byte	0x04, 0x17
        /*001a*/ 	.short	(.L_17 - .L_16)
.L_16:
        /*001c*/ 	.word	0x00000000
        /*0020*/ 	.short	0x0002
        /*0022*/ 	.short	0x0010
        /*0024*/ 	.byte	0x00, 0xf5, 0x21, 0x00


	//----- nvinfo : EIATTR_KPARAM_INFO
	.align		4
.L_17:
        /*0028*/ 	.byte	0x04, 0x17
        /*002a*/ 	.short	(.L_19 - .L_18)
.L_18:
        /*002c*/ 	.word	0x00000000
        /*0030*/ 	.short	0x0001
        /*0032*/ 	.short	0x0008
        /*0034*/ 	.byte	0x00, 0xf5, 0x21, 0x00


	//----- nvinfo : EIATTR_KPARAM_INFO
	.align		4
.L_19:
        /*0038*/ 	.byte	0x04, 0x17
        /*003a*/ 	.short	(.L_21 - .L_20)
.L_20:
        /*003c*/ 	.word	0x00000000
        /*0040*/ 	.short	0x0000
        /*0042*/ 	.short	0x0000
        /*0044*/ 	.byte	0x00, 0xf0, 0x21, 0x00


	//----- nvinfo : EIATTR_SPARSE_MMA_MASK
	.align		4
.L_21:
        /*0048*/ 	.byte	0x03, 0x50
        /*004a*/ 	.short	0x0000


	//----- nvinfo : EIATTR_MAXREG_COUNT
	.align		4
        /*004c*/ 	.byte	0x03, 0x1b
        /*004e*/ 	.short	0x00ff


	//----- nvinfo : EIATTR_MERCURY_ISA_VERSION
	.align		4
        /*0050*/ 	.byte	0x03, 0x5f
        /*0052*/ 	.short	0x0101


	//----- nvinfo : EIATTR_VRC_CTA_INIT_COUNT
	.align		4
        /*0054*/ 	.byte	0x02, 0x4a
	.zero		1
	.zero		1


	//----- nvinfo : EIATTR_EXIT_INSTR_OFFSETS
	.align		4
        /*0058*/ 	.byte	0x04, 0x1c
        /*005a*/ 	.short	(.L_23 - .L_22)


	//   ....[0]....
.L_22:
        /*005c*/ 	.word	0x00000070


	//   ....[1]....
        /*0060*/ 	.word	0x00000140


	//----- nvinfo : EIATTR_CBANK_PARAM_SIZE
	.align		4
.L_23:
        /*0064*/ 	.byte	0x03, 0x19
        /*0066*/ 	.short	0x001c


	//----- nvinfo : EIATTR_PARAM_CBANK
	.align		4
        /*0068*/ 	.byte	0x04, 0x0a
        /*006a*/ 	.short	(.L_25 - .L_24)
	.align		4
.L_24:
        /*006c*/ 	.word	index@(.nv.constant0._Z24cuda_texture_interpolateyPfS_i)
        /*0070*/ 	.short	0x0380
        /*0072*/ 	.short	0x001c


	//----- nvinfo : EIATTR_SW_WAR
	.align		4
.L_25:
        /*0074*/ 	.byte	0x04, 0x36
        /*0076*/ 	.short	(.L_27 - .L_26)
.L_26:
        /*0078*/ 	.word	0x00000008
.L_27:


//--------------------- .nv.info._Z15cuda_sum_kernelPfS_S_m --------------------------
	.section	.nv.info._Z15cuda_sum_kernelPfS_S_m,"",@"SHT_CUDA_INFO"
	.sectionflags	@""
	.align	4


	//----- nvinfo : EIATTR_CUDA_API_VERSION
	.align		4
        /*0000*/ 	.byte	0x04, 0x37
        /*0002*/ 	.short	(.L_29 - .L_28)
.L_28:
        /*0004*/ 	.word	0x00000082


	//----- nvinfo : EIATTR_KPARAM_INFO
	.align		4
.L_29:
        /*0008*/ 	.byte	0x04, 0x17
        /*000a*/ 	.short	(.L_31 - .L_30)
.L_30:
        /*000c*/ 	.word	0x00000000
        /*0010*/ 	.short	0x0003
        /*0012*/ 	.short	0x0018
        /*0014*/ 	.byte	0x00, 0xf0, 0x21, 0x00


	//----- nvinfo : EIATTR_KPARAM_INFO
	.align		4
.L_31:
        /*0018*/ 	.byte	0x04, 0x17
        /*001a*/ 	.short	(.L_33 - .L_32)
.L_32:
        /*001c*/ 	.word	0x00000000
        /*0020*/ 	.short	0x0002
        /*0022*/ 	.short	0x0010
        /*0024*/ 	.byte	0x00, 0xf5, 0x21, 0x00


	//----- nvinfo : EIATTR_KPARAM_INFO
	.align		4
.L_33:
        /*0028*/ 	.byte	0x04, 0x17
        /*002a*/ 	.short	(.L_35 - .L_34)
.L_34:
        /*002c*/ 	.word	0x00000000
        /*0030*/ 	.short	0x0001
        /*0032*/ 	.short	0x0008
        /*0034*/ 	.byte	0x00, 0xf5, 0x21, 0x00


	//----- nvinfo : EIATTR_KPARAM_INFO
	.align		4
.L_35:
        /*0038*/ 	.byte	0x04, 0x17
        /*003a*/ 	.short	(.L_37 - .L_36)
.L_36:
        /*003c*/ 	.word	0x00000000
        /*0040*/ 	.short	0x0000
        /*0042*/ 	.short	0x0000
        /*0044*/ 	.byte	0x00, 0xf5, 0x21, 0x00


	//----- nvinfo : EIATTR_SPARSE_MMA_MASK
	.align		4
.L_37:
        /*0048*/ 	.byte	0x03, 0x50
        /*004a*/ 	.short	0x0000


	//----- nvinfo : EIATTR_MAXREG_COUNT
	.align		4
        /*004c*/ 	.byte	0x03, 0x1b
        /*004e*/ 	.short	0x00ff


	//----- nvinfo : EIATTR_MERCURY_ISA_VERSION
	.align		4
        /*0050*/ 	.byte	0x03, 0x5f
        /*0052*/ 	.short	0x0101


	//----- nvinfo : EIATTR_VRC_CTA_INIT_COUNT
	.align		4
        /*0054*/ 	.byte	0x02, 0x4a
	.zero		1
	.zero		1


	//----- nvinfo : EIATTR_EXIT_INSTR_OFFSETS
	.align		4
        /*0058*/ 	.byte	0x04, 0x1c
        /*005a*/ 	.short	(.L_39 - .L_38)


	//   ....[0]....
.L_38:
        /*005c*/ 	.word	0x00000080


	//   ....[1]....
        /*0060*/ 	.word	0x00000180


	//----- nvinfo : EIATTR_CBANK_PARAM_SIZE
	.align		4
.L_39:
        /*0064*/ 	.byte	0x03, 0x19
        /*0066*/ 	.short	0x0020


	//----- nvinfo : EIATTR_PARAM_CBANK
	.align		4
        /*0068*/ 	.byte	0x04, 0x0a
        /*006a*/ 	.short	(.L_41 - .L_40)
	.align		4
.L_40:
        /*006c*/ 	.word	index@(.nv.constant0._Z15cuda_sum_kernelPfS_S_m)
        /*0070*/ 	.short	0x0380
        /*0072*/ 	.short	0x0020


	//----- nvinfo : EIATTR_SW_WAR
	.align		4
.L_41:
        /*0074*/ 	.byte	0x04, 0x36
        /*0076*/ 	.short	(.L_43 - .L_42)
.L_42:
        /*0078*/ 	.word	0x00000008
.L_43:


//--------------------- .nv.callgraph             --------------------------
	.section	.nv.callgraph,"",@"SHT_CUDA_CALLGRAPH"
	.align	4
	.sectionentsize	8
	.align		4
        /*0000*/ 	.word	0x00000000
	.align		4
        /*0004*/ 	.word	0xffffffff
	.align		4
        /*0008*/ 	.word	0x00000000
	.align		4
        /*000c*/ 	.word	0xfffffffe
	.align		4
        /*0010*/ 	.word	0x00000000
	.align		4
        /*0014*/ 	.word	0xfffffffd
	.align		4
        /*0018*/ 	.word	0x00000000
	.align		4
        /*001c*/ 	.word	0xfffffffc


//--------------------- .text._Z24cuda_texture_interpolateyPfS_i --------------------------
	.section	.text._Z24cuda_texture_interpolateyPfS_i,"ax",@progbits
	.align	128
        .global         _Z24cuda_texture_interpolateyPfS_i
        .type           _Z24cuda_texture_interpolateyPfS_i,@function
        .size           _Z24cuda_texture_interpolateyPfS_i,(.L_x_2 - _Z24cuda_texture_interpolateyPfS_i)
        .other          _Z24cuda_texture_interpolateyPfS_i,@"STO_CUDA_ENTRY STV_DEFAULT"
_Z24cuda_texture_interpolateyPfS_i:
.text._Z24cuda_texture_interpolateyPfS_i:
[----:B------:R-:W-:Y:S01]  /*0000*/  LDC R1, c[0x0][0x37c] ;  /* 0x0000df00ff017b82 */ /* 0x000fe20000000800 */
[----:B------:R-:W0:Y:S07]  /*0010*/  S2R R0, SR_TID.X ;  /* 0x0000000000007919 */ /* 0x000e2e0000002100 */
[----:B------:R-:W0:Y:S01]  /*0020*/  S2UR UR4, SR_CTAID.X ;  /* 0x00000000000479c3 */ /* 0x000e220000002500 */
[----:B------:R-:W1:Y:S07]  /*0030*/  LDCU UR5, c[0x0][0x398] ;  /* 0x00007300ff0577ac */ /* 0x000e6e0008000800 */
[----:B------:R-:W0:Y:S02]  /*0040*/  LDC R7, c[0x0][0x360] ;  /* 0x0000d800ff077b82 */ /* 0x000e240000000800 */
[----:B0-----:R-:W-:-:S05]  /*0050*/  IMAD R7, R7, UR4, R0 ;  /* 0x0000000407077c24 */ /* 0x001fca000f8e0200 */
[----:B-1----:R-:W-:-:S13]  /*0060*/  ISETP.GT.U32.AND P0, PT, R7, UR5, PT ;  /* 0x0000000507007c0c */ /* 0x002fda000bf04070 */
[----:B------:R-:W-:Y:S05]  /*0070*/  @P0 EXIT ;  /* 0x000000000000094d */ /* 0x000fea0003800000 */
[----:B------:R-:W0:Y:S01]  /*0080*/  LDC.64 R2, c[0x0][0x388] ;  /* 0x0000e200ff027b82 */ /* 0x000e220000000a00 */
[----:B------:R-:W1:Y:S01]  /*0090*/  LDCU.64 UR6, c[0x0][0x358] ;  /* 0x00006b00ff0677ac */ /* 0x000e620008000a00 */
[----:B0-----:R-:W-:-:S05]  /*00a0*/  IMAD.WIDE.U32 R2, R7, 0x4, R2 ;  /* 0x0000000407027825 */ /* 0x001fca00078e0002 */
[----:B-1----:R-:W2:Y:S01]  /*00b0*/  LDG.E R8, desc[UR6][R2.64] ;  /* 0x0000000602087981 */ /* 0x002ea2000c1e1900 */
[----:B------:R-:W2:Y:S01]  /*00c0*/  LDCU UR4, c[0x0][0x380] ;  /* 0x00007000ff0477ac */ /* 0x000ea20008000800 */
[----:B------:R-:W-:Y:S01]  /*00d0*/  HFMA2 R0, -RZ, RZ, -3, 0 ;  /* 0xc2000000ff007431 */ /* 0x000fe200000001ff */
[----:B------:R-:W-:Y:S01]  /*00e0*/  MOV R9, RZ ;  /* 0x000000ff00097202 */ /* 0x000fe20000000f00 */
[----:B------:R-:W-:-:S05]  /*00f0*/  UMOV UR5, URZ ;  /* 0x000000ff00057c82 */ /* 0x000fca0008000000 */
[----:B--2---:R-:W5:Y:S01]  /*0100*/  TEX.LL RZ, R9, R8, R0, UR4, 2D, 0x1 ;  /* 0x28ff040008097f60 */ /* 0x004f6200089e01ff */
[----:B------:R-:W0:Y:S02]  /*0110*/  LDC.64 R4, c[0x0][0x390] ;  /* 0x0000e400ff047b82 */ /* 0x000e240000000a00 */
[----:B0-----:R-:W-:-:S05]  /*0120*/  IMAD.WIDE.U32 R4, R7, 0x4, R4 ;  /* 0x0000000407047825 */ /* 0x001fca00078e0004 */
[----:B-----5:R-:W-:Y:S01]  /*0130*/  STG.E desc[UR6][R4.64], R9 ;  /* 0x0000000904007986 */ /* 0x020fe2000c101906 */
[----:B------:R-:W-:Y:S05]  /*0140*/  EXIT ;  /* 0x000000000000794d */ /* 0x000fea0003800000 */
.L_x_0:
[----:B------:R-:W-:-:S00]  /*0150*/  BRA `(.L_x_0) ;  /* 0xfffffffc00fc7947 */ /* 0x000fc0000383ffff */
[----:B------:R-:W-:-:S00]  /*0160*/  NOP ;  /* 0x0000000000007918 */ /* 0x000fc00000000000 */
        /* <DEDUP_REMOVED lines=9> */
.L_x_2:


//--------------------- .text._Z15cuda_sum_kernelPfS_S_m --------------------------
	.section	.text._Z15cuda_sum_kernelPfS_S_m,"ax",@progbits
	.align	128
        .global         _Z15cuda_sum_kernelPfS_S_m
        .type           _Z15cuda_sum_kernelPfS_S_m,@function
        .size           _Z15cuda_sum_kernelPfS_S_m,(.L_x_3 - _Z15cuda_sum_kernelPfS_S_m)
        .other          _Z15cuda_sum_kernelPfS_S_m,@"STO_CUDA_ENTRY STV_DEFAULT"
_Z15cuda_sum_kernelPfS_S_m:
.text._Z15cuda_sum_kernelPfS_S_m:
[----:B------:R-:W-:Y:S01]  /*0000*/  LDC R1, c[0x0][0x37c] ;  /* 0x0000df00ff017b82 */ /* 0x000fe20000000800 */
[----:B------:R-:W0:Y:S07]  /*0010*/  S2R R3, SR_TID.X ;  /* 0x0000000000037919 */ /* 0x000e2e0000002100 */
[----:B------:R-:W0:Y:S01]  /*0020*/  S2UR UR4, SR_CTAID.X ;  /* 0x00000000000479c3 */ /* 0x000e220000002500 */
[----:B------:R-:W1:Y:S07]  /*0030*/  LDCU.64 UR6, c[0x0][0x398] ;  /* 0x00007300ff0677ac */ /* 0x000e6e0008000a00 */
[----:B------:R-:W0:Y:S02]  /*0040*/  LDC R0, c[0x0][0x360] ;  /* 0x0000d800ff007b82 */ /* 0x000e240000000800 */
[----:B0-----:R-:W-:-:S05]  /*0050*/  IMAD R0, R0, UR4, R3 ;  /* 0x0000000400007c24 */ /* 0x001fca000f8e0203 */
[----:B-1----:R-:W-:-:S04]  /*0060*/  ISETP.GE.U32.AND P0, PT, R0, UR6, PT ;  /* 0x0000000600007c0c */ /* 0x002fc8000bf06070 */
[----:B------:R-:W-:-:S13]  /*0070*/  ISETP.GE.U32.AND.EX P0, PT, RZ, UR7, PT, P0 ;  /* 0x00000007ff007c0c */ /* 0x000fda000bf06100 */
[----:B------:R-:W-:Y:S05]  /*0080*/  @P0 EXIT ;  /* 0x000000000000094d */ /* 0x000fea0003800000 */
[----:B------:R-:W0:Y:S01]  /*0090*/  LDCU.128 UR8, c[0x0][0x380] ;  /* 0x00007000ff0877ac */ /* 0x000e220008000c00 */
[----:B------:R-:W-:Y:S01]  /*00a0*/  IMAD.SHL.U32 R6, R0, 0x4, RZ ;  /* 0x0000000400067824 */ /* 0x000fe200078e00ff */
[----:B------:R-:W-:Y:S01]  /*00b0*/  SHF.R.U32.HI R0, RZ, 0x1e, R0 ;  /* 0x0000001eff007819 */ /* 0x000fe20000011600 */
[----:B------:R-:W1:Y:S01]  /*00c0*/  LDCU.64 UR4, c[0x0][0x358] ;  /* 0x00006b00ff0477ac */ /* 0x000e620008000a00 */
[----:B------:R-:W2:Y:S02]  /*00d0*/  LDCU.64 UR6, c[0x0][0x390] ;  /* 0x00007200ff0677ac */ /* 0x000ea40008000a00 */
[C---:B0-----:R-:W-:Y:S02]  /*00e0*/  IADD3 R4, P1, PT, R6.reuse, UR10, RZ ;  /* 0x0000000a06047c10 */ /* 0x041fe4000ff3e0ff */
[----:B------:R-:W-:Y:S02]  /*00f0*/  IADD3 R2, P0, PT, R6, UR8, RZ ;  /* 0x0000000806027c10 */ /* 0x000fe4000ff1e0ff */
[----:B------:R-:W-:-:S02]  /*0100*/  IADD3.X R5, PT, PT, R0, UR11, RZ, P1, !PT ;  /* 0x0000000b00057c10 */ /* 0x000fc40008ffe4ff */
[----:B------:R-:W-:-:S04]  /*0110*/  IADD3.X R3, PT, PT, R0, UR9, RZ, P0, !PT ;  /* 0x0000000900037c10 */ /* 0x000fc800087fe4ff */
[----:B-1----:R-:W3:Y:S04]  /*0120*/  LDG.E R5, desc[UR4][R4.64] ;  /* 0x0000000404057981 */ /* 0x002ee8000c1e1900 */
[----:B------:R-:W3:Y:S01]  /*0130*/  LDG.E R2, desc[UR4][R2.64] ;  /* 0x0000000402027981 */ /* 0x000ee2000c1e1900 */
[----:B--2---:R-:W-:-:S04]  /*0140*/  IADD3 R6, P0, PT, R6, UR6, RZ ;  /* 0x0000000606067c10 */ /* 0x004fc8000ff1e0ff */
[----:B------:R-:W-:Y:S01]  /*0150*/  IADD3.X R7, PT, PT, R0, UR7, RZ, P0, !PT ;  /* 0x0000000700077c10 */ /* 0x000fe200087fe4ff */
[----:B---3--:R-:W-:-:S05]  /*0160*/  FADD R9, R2, R5 ;  /* 0x0000000502097221 */ /* 0x008fca0000000000 */
[----:B------:R-:W-:Y:S01]  /*0170*/  STG.E desc[UR4][R6.64], R9 ;  /* 0x0000000906007986 */ /* 0x000fe2000c101904 */
[----:B------:R-:W-:Y:S05]  /*0180*/  EXIT ;  /* 0x000000000000794d */ /* 0x000fea0003800000 */
.L_x_1:
        /* <DEDUP_REMOVED lines=15> */
.L_x_3:


//--------------------- .nv.shared.reserved.0     --------------------------
	.section	.nv.shared.reserved.0,"aw",@nobits
	.weak		__nv_reservedSMEM_offset_0_alias
	.size		__nv_reservedSMEM_offset_0_alias, 0, 64
	.other		__nv_reservedSMEM_offset_0_alias,@"STO_CUDA_RESERVED_SHARED STV_DEFAULT"
__nv_reservedSMEM_offset_0_alias:
	.zero		0
	.zero		64


//--------------------- .nv.constant0._Z24cuda_texture_interpolateyPfS_i --------------------------
	.section	.nv.constant0._Z24cuda_texture_interpolateyPfS_i,"a",@progbits
	.sectionflags	@""
	.align	4
.nv.constant0._Z24cuda_texture_interpolateyPfS_i:
	.zero		924


//--------------------- .nv.constant0._Z15cuda_sum_kernelPfS_S_m --------------------------
	.section	.nv.constant0._Z15cuda_sum_kernelPfS_S_m,"a",@progbits
	.sectionflags	@""
	.align	4
.nv.constant0._Z15cuda_sum_kernelPfS_S_m:
	.zero		928


//--------------------- SYMBOLS --------------------------

	.type		.nv.reservedSmem.offset0,@object
	.size		.nv.reservedSmem.offset0,0x4
